//
// Generated by NVIDIA NVVM Compiler
//
// Compiler Build ID: CL-36424714
// Cuda compilation tools, release 13.0, V13.0.88
// Based on NVVM 20.0.0
//

.version 9.0
.target sm_100
.address_size 64

	// .globl	_Z21cache_dedisperse_loopPfS_ffPKfiPKiS3_

.visible .entry _Z21cache_dedisperse_loopPfS_ffPKfiPKiS3_(
	.param .u64 .ptr .align 1 _Z21cache_dedisperse_loopPfS_ffPKfiPKiS3__param_0,
	.param .u64 .ptr .align 1 _Z21cache_dedisperse_loopPfS_ffPKfiPKiS3__param_1,
	.param .f32 _Z21cache_dedisperse_loopPfS_ffPKfiPKiS3__param_2,
	.param .f32 _Z21cache_dedisperse_loopPfS_ffPKfiPKiS3__param_3,
	.param .u64 .ptr .align 1 _Z21cache_dedisperse_loopPfS_ffPKfiPKiS3__param_4,
	.param .u32 _Z21cache_dedisperse_loopPfS_ffPKfiPKiS3__param_5,
	.param .u64 .ptr .align 1 _Z21cache_dedisperse_loopPfS_ffPKfiPKiS3__param_6,
	.param .u64 .ptr .align 1 _Z21cache_dedisperse_loopPfS_ffPKfiPKiS3__param_7
)
{
	.reg .pred 	%p<6>;
	.reg .b32 	%r<91>;
	.reg .b32 	%f<194>;
	.reg .b64 	%rd<57>;

	ld.param.u64 	%rd9, [_Z21cache_dedisperse_loopPfS_ffPKfiPKiS3__param_1];
	ld.param.f32 	%f78, [_Z21cache_dedisperse_loopPfS_ffPKfiPKiS3__param_2];
	ld.param.f32 	%f79, [_Z21cache_dedisperse_loopPfS_ffPKfiPKiS3__param_3];
	ld.param.u64 	%rd7, [_Z21cache_dedisperse_loopPfS_ffPKfiPKiS3__param_4];
	ld.param.u32 	%r11, [_Z21cache_dedisperse_loopPfS_ffPKfiPKiS3__param_5];
	ld.param.u64 	%rd10, [_Z21cache_dedisperse_loopPfS_ffPKfiPKiS3__param_7];
	cvta.to.global.u64 	%rd1, %rd9;
	cvta.to.global.u64 	%rd2, %rd7;
	cvta.to.global.u64 	%rd11, %rd10;
	mov.u32 	%r12, %ctaid.x;
	mov.u32 	%r13, %tid.x;
	mad.lo.s32 	%r1, %r12, 225, %r13;
	mov.u32 	%r14, %ctaid.y;
	shl.b32 	%r15, %r14, 1;
	mov.u32 	%r16, %tid.y;
	add.s32 	%r2, %r15, %r16;
	cvt.rn.f32.u32 	%f80, %r2;
	fma.rn.f32 	%f1, %f79, %f80, %f78;
	ld.global.u32 	%r3, [%rd11];
	setp.lt.s32 	%p1, %r3, 1;
	mov.f32 	%f179, 0f00000000;
	mov.f32 	%f180, %f179;
	mov.f32 	%f181, %f179;
	mov.f32 	%f182, %f179;
	mov.f32 	%f183, %f179;
	mov.f32 	%f184, %f179;
	mov.f32 	%f185, %f179;
	mov.f32 	%f186, %f179;
	mov.f32 	%f187, %f179;
	mov.f32 	%f188, %f179;
	mov.f32 	%f189, %f179;
	mov.f32 	%f190, %f179;
	mov.f32 	%f191, %f179;
	mov.f32 	%f192, %f179;
	mov.f32 	%f193, %f179;
	@%p1 bra 	$L__BB0_6;
	setp.eq.s32 	%p2, %r3, 1;
	mov.b32 	%r88, 0;
	mov.f32 	%f179, 0f00000000;
	@%p2 bra 	$L__BB0_4;
	and.b32  	%r88, %r3, 2147483646;
	neg.s32 	%r90, %r88;
	add.s64 	%rd56, %rd2, 4;
	mov.f32 	%f179, 0f00000000;
	shl.b32 	%r24, %r11, 1;
	mov.u32 	%r89, %r1;
	mov.f32 	%f180, %f179;
	mov.f32 	%f181, %f179;
	mov.f32 	%f182, %f179;
	mov.f32 	%f183, %f179;
	mov.f32 	%f184, %f179;
	mov.f32 	%f185, %f179;
	mov.f32 	%f186, %f179;
	mov.f32 	%f187, %f179;
	mov.f32 	%f188, %f179;
	mov.f32 	%f189, %f179;
	mov.f32 	%f190, %f179;
	mov.f32 	%f191, %f179;
	mov.f32 	%f192, %f179;
	mov.f32 	%f193, %f179;
$L__BB0_3:
	ld.global.f32 	%f83, [%rd56+-4];
	mul.f32 	%f84, %f1, %f83;
	cvt.rzi.s32.f32 	%r19, %f84;
	add.s32 	%r20, %r19, %r89;
	mul.wide.s32 	%rd12, %r20, 4;
	add.s64 	%rd13, %rd1, %rd12;
	ld.global.f32 	%f85, [%rd13];
	add.f32 	%f86, %f85, %f193;
	ld.global.f32 	%f87, [%rd13+60];
	add.f32 	%f88, %f87, %f192;
	ld.global.f32 	%f89, [%rd13+120];
	add.f32 	%f90, %f89, %f191;
	ld.global.f32 	%f91, [%rd13+180];
	add.f32 	%f92, %f91, %f190;
	ld.global.f32 	%f93, [%rd13+240];
	add.f32 	%f94, %f93, %f189;
	ld.global.f32 	%f95, [%rd13+300];
	add.f32 	%f96, %f95, %f188;
	ld.global.f32 	%f97, [%rd13+360];
	add.f32 	%f98, %f97, %f187;
	ld.global.f32 	%f99, [%rd13+420];
	add.f32 	%f100, %f99, %f186;
	ld.global.f32 	%f101, [%rd13+480];
	add.f32 	%f102, %f101, %f185;
	ld.global.f32 	%f103, [%rd13+540];
	add.f32 	%f104, %f103, %f184;
	ld.global.f32 	%f105, [%rd13+600];
	add.f32 	%f106, %f105, %f183;
	ld.global.f32 	%f107, [%rd13+660];
	add.f32 	%f108, %f107, %f182;
	ld.global.f32 	%f109, [%rd13+720];
	add.f32 	%f110, %f109, %f181;
	ld.global.f32 	%f111, [%rd13+780];
	add.f32 	%f112, %f111, %f180;
	ld.global.f32 	%f113, [%rd13+840];
	add.f32 	%f114, %f113, %f179;
	ld.global.f32 	%f115, [%rd56];
	mul.f32 	%f116, %f1, %f115;
	cvt.rzi.s32.f32 	%r21, %f116;
	add.s32 	%r22, %r11, %r21;
	add.s32 	%r23, %r22, %r89;
	mul.wide.s32 	%rd14, %r23, 4;
	add.s64 	%rd15, %rd1, %rd14;
	ld.global.f32 	%f117, [%rd15];
	add.f32 	%f193, %f117, %f86;
	ld.global.f32 	%f118, [%rd15+60];
	add.f32 	%f192, %f118, %f88;
	ld.global.f32 	%f119, [%rd15+120];
	add.f32 	%f191, %f119, %f90;
	ld.global.f32 	%f120, [%rd15+180];
	add.f32 	%f190, %f120, %f92;
	ld.global.f32 	%f121, [%rd15+240];
	add.f32 	%f189, %f121, %f94;
	ld.global.f32 	%f122, [%rd15+300];
	add.f32 	%f188, %f122, %f96;
	ld.global.f32 	%f123, [%rd15+360];
	add.f32 	%f187, %f123, %f98;
	ld.global.f32 	%f124, [%rd15+420];
	add.f32 	%f186, %f124, %f100;
	ld.global.f32 	%f125, [%rd15+480];
	add.f32 	%f185, %f125, %f102;
	ld.global.f32 	%f126, [%rd15+540];
	add.f32 	%f184, %f126, %f104;
	ld.global.f32 	%f127, [%rd15+600];
	add.f32 	%f183, %f127, %f106;
	ld.global.f32 	%f128, [%rd15+660];
	add.f32 	%f182, %f128, %f108;
	ld.global.f32 	%f129, [%rd15+720];
	add.f32 	%f181, %f129, %f110;
	ld.global.f32 	%f130, [%rd15+780];
	add.f32 	%f180, %f130, %f112;
	ld.global.f32 	%f131, [%rd15+840];
	add.f32 	%f179, %f131, %f114;
	add.s32 	%r90, %r90, 2;
	add.s64 	%rd56, %rd56, 8;
	add.s32 	%r89, %r89, %r24;
	setp.eq.s32 	%p3, %r90, 0;
	@%p3 bra 	$L__BB0_4;
	bra.uni 	$L__BB0_3;
$L__BB0_4:
	and.b32  	%r25, %r3, 1;
	setp.eq.b32 	%p4, %r25, 1;
	not.pred 	%p5, %p4;
	@%p5 bra 	$L__BB0_6;
	ld.param.u64 	%rd54, [_Z21cache_dedisperse_loopPfS_ffPKfiPKiS3__param_4];
	mad.lo.s32 	%r26, %r88, %r11, %r1;
	cvta.to.global.u64 	%rd16, %rd54;
	mul.wide.u32 	%rd17, %r88, 4;
	add.s64 	%rd18, %rd16, %rd17;
	ld.global.f32 	%f132, [%rd18];
	mul.f32 	%f133, %f1, %f132;
	cvt.rzi.s32.f32 	%r27, %f133;
	add.s32 	%r28, %r26, %r27;
	mul.wide.s32 	%rd19, %r28, 4;
	add.s64 	%rd20, %rd1, %rd19;
	ld.global.f32 	%f134, [%rd20];
	add.f32 	%f193, %f134, %f193;
	ld.global.f32 	%f135, [%rd20+60];
	add.f32 	%f192, %f135, %f192;
	ld.global.f32 	%f136, [%rd20+120];
	add.f32 	%f191, %f136, %f191;
	ld.global.f32 	%f137, [%rd20+180];
	add.f32 	%f190, %f137, %f190;
	ld.global.f32 	%f138, [%rd20+240];
	add.f32 	%f189, %f138, %f189;
	ld.global.f32 	%f139, [%rd20+300];
	add.f32 	%f188, %f139, %f188;
	ld.global.f32 	%f140, [%rd20+360];
	add.f32 	%f187, %f140, %f187;
	ld.global.f32 	%f141, [%rd20+420];
	add.f32 	%f186, %f141, %f186;
	ld.global.f32 	%f142, [%rd20+480];
	add.f32 	%f185, %f142, %f185;
	ld.global.f32 	%f143, [%rd20+540];
	add.f32 	%f184, %f143, %f184;
	ld.global.f32 	%f144, [%rd20+600];
	add.f32 	%f183, %f144, %f183;
	ld.global.f32 	%f145, [%rd20+660];
	add.f32 	%f182, %f145, %f182;
	ld.global.f32 	%f146, [%rd20+720];
	add.f32 	%f181, %f146, %f181;
	ld.global.f32 	%f147, [%rd20+780];
	add.f32 	%f180, %f147, %f180;
	ld.global.f32 	%f148, [%rd20+840];
	add.f32 	%f179, %f148, %f179;
$L__BB0_6:
	ld.param.u64 	%rd55, [_Z21cache_dedisperse_loopPfS_ffPKfiPKiS3__param_6];
	ld.param.u64 	%rd53, [_Z21cache_dedisperse_loopPfS_ffPKfiPKiS3__param_0];
	cvta.to.global.u64 	%rd21, %rd55;
	cvta.to.global.u64 	%rd22, %rd53;
	ld.global.u32 	%r29, [%rd21];
	sub.s32 	%r30, %r11, %r29;
	mad.lo.s32 	%r31, %r30, %r2, %r1;
	mul.wide.u32 	%rd23, %r31, 4;
	add.s64 	%rd24, %rd22, %rd23;
	st.global.f32 	[%rd24], %f193;
	ld.global.u32 	%r32, [%rd21];
	sub.s32 	%r33, %r11, %r32;
	mad.lo.s32 	%r34, %r33, %r2, %r1;
	add.s32 	%r35, %r34, 15;
	mul.wide.u32 	%rd25, %r35, 4;
	add.s64 	%rd26, %rd22, %rd25;
	st.global.f32 	[%rd26], %f192;
	ld.global.u32 	%r36, [%rd21];
	sub.s32 	%r37, %r11, %r36;
	mad.lo.s32 	%r38, %r37, %r2, %r1;
	add.s32 	%r39, %r38, 30;
	mul.wide.u32 	%rd27, %r39, 4;
	add.s64 	%rd28, %rd22, %rd27;
	st.global.f32 	[%rd28], %f191;
	ld.global.u32 	%r40, [%rd21];
	sub.s32 	%r41, %r11, %r40;
	mad.lo.s32 	%r42, %r41, %r2, %r1;
	add.s32 	%r43, %r42, 45;
	mul.wide.u32 	%rd29, %r43, 4;
	add.s64 	%rd30, %rd22, %rd29;
	st.global.f32 	[%rd30], %f190;
	ld.global.u32 	%r44, [%rd21];
	sub.s32 	%r45, %r11, %r44;
	mad.lo.s32 	%r46, %r45, %r2, %r1;
	add.s32 	%r47, %r46, 60;
	mul.wide.u32 	%rd31, %r47, 4;
	add.s64 	%rd32, %rd22, %rd31;
	st.global.f32 	[%rd32], %f189;
	ld.global.u32 	%r48, [%rd21];
	sub.s32 	%r49, %r11, %r48;
	mad.lo.s32 	%r50, %r49, %r2, %r1;
	add.s32 	%r51, %r50, 75;
	mul.wide.u32 	%rd33, %r51, 4;
	add.s64 	%rd34, %rd22, %rd33;
	st.global.f32 	[%rd34], %f188;
	ld.global.u32 	%r52, [%rd21];
	sub.s32 	%r53, %r11, %r52;
	mad.lo.s32 	%r54, %r53, %r2, %r1;
	add.s32 	%r55, %r54, 90;
	mul.wide.u32 	%rd35, %r55, 4;
	add.s64 	%rd36, %rd22, %rd35;
	st.global.f32 	[%rd36], %f187;
	ld.global.u32 	%r56, [%rd21];
	sub.s32 	%r57, %r11, %r56;
	mad.lo.s32 	%r58, %r57, %r2, %r1;
	add.s32 	%r59, %r58, 105;
	mul.wide.u32 	%rd37, %r59, 4;
	add.s64 	%rd38, %rd22, %rd37;
	st.global.f32 	[%rd38], %f186;
	ld.global.u32 	%r60, [%rd21];
	sub.s32 	%r61, %r11, %r60;
	mad.lo.s32 	%r62, %r61, %r2, %r1;
	add.s32 	%r63, %r62, 120;
	mul.wide.u32 	%rd39, %r63, 4;
	add.s64 	%rd40, %rd22, %rd39;
	st.global.f32 	[%rd40], %f185;
	ld.global.u32 	%r64, [%rd21];
	sub.s32 	%r65, %r11, %r64;
	mad.lo.s32 	%r66, %r65, %r2, %r1;
	add.s32 	%r67, %r66, 135;
	mul.wide.u32 	%rd41, %r67, 4;
	add.s64 	%rd42, %rd22, %rd41;
	st.global.f32 	[%rd42], %f184;
	ld.global.u32 	%r68, [%rd21];
	sub.s32 	%r69, %r11, %r68;
	mad.lo.s32 	%r70, %r69, %r2, %r1;
	add.s32 	%r71, %r70, 150;
	mul.wide.u32 	%rd43, %r71, 4;
	add.s64 	%rd44, %rd22, %rd43;
	st.global.f32 	[%rd44], %f183;
	ld.global.u32 	%r72, [%rd21];
	sub.s32 	%r73, %r11, %r72;
	mad.lo.s32 	%r74, %r73, %r2, %r1;
	add.s32 	%r75, %r74, 165;
	mul.wide.u32 	%rd45, %r75, 4;
	add.s64 	%rd46, %rd22, %rd45;
	st.global.f32 	[%rd46], %f182;
	ld.global.u32 	%r76, [%rd21];
	sub.s32 	%r77, %r11, %r76;
	mad.lo.s32 	%r78, %r77, %r2, %r1;
	add.s32 	%r79, %r78, 180;
	mul.wide.u32 	%rd47, %r79, 4;
	add.s64 	%rd48, %rd22, %rd47;
	st.global.f32 	[%rd48], %f181;
	ld.global.u32 	%r80, [%rd21];
	sub.s32 	%r81, %r11, %r80;
	mad.lo.s32 	%r82, %r81, %r2, %r1;
	add.s32 	%r83, %r82, 195;
	mul.wide.u32 	%rd49, %r83, 4;
	add.s64 	%rd50, %rd22, %rd49;
	st.global.f32 	[%rd50], %f180;
	ld.global.u32 	%r84, [%rd21];
	sub.s32 	%r85, %r11, %r84;
	mad.lo.s32 	%r86, %r85, %r2, %r1;
	add.s32 	%r87, %r86, 210;
	mul.wide.u32 	%rd51, %r87, 4;
	add.s64 	%rd52, %rd22, %rd51;
	st.global.f32 	[%rd52], %f179;
	ret;

}


// ===== COMPILED SASS (sm_100) =====

	.target	sm_100

	.elftype	@"ET_EXEC"


//--------------------- .note.nv.tkinfo           --------------------------
	.section	.note.nv.tkinfo,"",@"SHT_NOTE"
	.sectionflags	@"SHF_NOTE_NV_TKINFO"
	.tkinfo
        /*0018*/ 	.word	0x00000002
        /*0030*/ 	.string	""
        /*0030*/ 	.string	"ptxas"
        /*0030*/ 	.string	"Cuda compilation tools, release 13.0, V13.0.88"
        /*0030*/ 	.string	"Build cuda_13.0.r13.0/compiler.36424714_0"
        /*0030*/ 	.string	"-arch sm_100 -m 64 "



//--------------------- .note.nv.cuinfo           --------------------------
	.section	.note.nv.cuinfo,"",@"SHT_NOTE"
	.sectionflags	@"SHF_NOTE_NV_CUINFO"
        /*0018*/ 	.short	0x0002
        /*001a*/ 	.short	0x0064
        /*001c*/ 	.short	0x0082
	.zero		2


//--------------------- .nv.info                  --------------------------
	.section	.nv.info,"",@"SHT_CUDA_INFO"
	.align	4


	//----- nvinfo : EIATTR_REGCOUNT
	.align		4
        /*0000*/ 	.byte	0x04, 0x2f
        /*0002*/ 	.short	(.L_1 - .L_0)
	.align		4
.L_0:
        /*0004*/ 	.word	index@(_Z21cache_dedisperse_loopPfS_ffPKfiPKiS3_)
        /*0008*/ 	.word	0x00000020


	//----- nvinfo : EIATTR_FRAME_SIZE
	.align		4
.L_1:
        /*000c*/ 	.byte	0x04, 0x11
        /*000e*/ 	.short	(.L_3 - .L_2)
	.align		4
.L_2:
        /*0010*/ 	.word	index@(_Z21cache_dedisperse_loopPfS_ffPKfiPKiS3_)
        /*0014*/ 	.word	0x00000000


	//----- nvinfo : EIATTR_MIN_STACK_SIZE
	.align		4
.L_3:
        /*0018*/ 	.byte	0x04, 0x12
        /*001a*/ 	.short	(.L_5 - .L_4)
	.align		4
.L_4:
        /*001c*/ 	.word	index@(_Z21cache_dedisperse_loopPfS_ffPKfiPKiS3_)
        /*0020*/ 	.word	0x00000000
.L_5:


//--------------------- .nv.compat                --------------------------
	.section	.nv.compat,"",@"SHT_CUDA_COMPAT_INFO"
	.align	4
        /*0000*/ 	.byte	0x02, 0x09, 0x00, 0x00, 0x02, 0x02, 0x01, 0x00, 0x02, 0x05, 0x05, 0x00, 0x03, 0x07, 0x01, 0x01
        /*0010*/ 	.byte	0x02, 0x03, 0x00, 0x00, 0x02, 0x06, 0x01, 0x00, 0x04, 0x0b, 0x08, 0x00, 0x09, 0x00, 0x00, 0x00
        /*0020*/ 	.byte	0x00, 0x00, 0x00, 0x00


//--------------------- .nv.info._Z21cache_dedisperse_loopPfS_ffPKfiPKiS3_ --------------------------
	.section	.nv.info._Z21cache_dedisperse_loopPfS_ffPKfiPKiS3_,"",@"SHT_CUDA_INFO"
	.sectionflags	@""
	.align	4


	//----- nvinfo : EIATTR_CUDA_API_VERSION
	.align		4
        /*0000*/ 	.byte	0x04, 0x37
        /*0002*/ 	.short	(.L_7 - .L_6)
.L_6:
        /*0004*/ 	.word	0x00000082


	//----- nvinfo : EIATTR_KPARAM_INFO
	.align		4
.L_7:
        /*0008*/ 	.byte	0x04, 0x17
        /*000a*/ 	.short	(.L_9 - .L_8)
.L_8:
        /*000c*/ 	.word	0x00000000
        /*0010*/ 	.short	0x0007
        /*0012*/ 	.short	0x0030
        /*0014*/ 	.byte	0x00, 0xf5, 0x21, 0x00


	//----- nvinfo : EIATTR_KPARAM_INFO
	.align		4
.L_9:
        /*0018*/ 	.byte	0x04, 0x17
        /*001a*/ 	.short	(.L_11 - .L_10)
.L_10:
        /*001c*/ 	.word	0x00000000
        /*0020*/ 	.short	0x0006
        /*0022*/ 	.short	0x0028
        /*0024*/ 	.byte	0x00, 0xf5, 0x21, 0x00


	//----- nvinfo : EIATTR_KPARAM_INFO
	.align		4
.L_11:
        /*0028*/ 	.byte	0x04, 0x17
        /*002a*/ 	.short	(.L_13 - .L_12)
.L_12:
        /*002c*/ 	.word	0x00000000
        /*0030*/ 	.short	0x0005
        /*0032*/ 	.short	0x0020
        /*0034*/ 	.byte	0x00, 0xf0, 0x11, 0x00


	//----- nvinfo : EIATTR_KPARAM_INFO
	.align		4
.L_13:
        /*0038*/ 	.byte	0x04, 0x17
        /*003a*/ 	.short	(.L_15 - .L_14)
.L_14:
        /*003c*/ 	.word	0x00000000
        /*0040*/ 	.short	0x0004
        /*0042*/ 	.short	0x0018
        /*0044*/ 	.byte	0x00, 0xf5, 0x21, 0x00


	//----- nvinfo : EIATTR_KPARAM_INFO
	.align		4
.L_15:
        /*0048*/ 	.byte	0x04, 0x17
        /*004a*/ 	.short	(.L_17 - .L_16)
.L_16:
        /*004c*/ 	.word	0x00000000
        /*0050*/ 	.short	0x0003
        /*0052*/ 	.short	0x0014
        /*0054*/ 	.byte	0x00, 0xf0, 0x11, 0x00


	//----- nvinfo : EIATTR_KPARAM_INFO
	.align		4
.L_17:
        /*0058*/ 	.byte	0x04, 0x17
        /*005a*/ 	.short	(.L_19 - .L_18)
.L_18:
        /*005c*/ 	.word	0x00000000
        /*0060*/ 	.short	0x0002
        /*0062*/ 	.short	0x0010
        /*0064*/ 	.byte	0x00, 0xf0, 0x11, 0x00


	//----- nvinfo : EIATTR_KPARAM_INFO
	.align		4
.L_19:
        /*0068*/ 	.byte	0x04, 0x17
        /*006a*/ 	.short	(.L_21 - .L_20)
.L_20:
        /*006c*/ 	.word	0x00000000
        /*0070*/ 	.short	0x0001
        /*0072*/ 	.short	0x0008
        /*0074*/ 	.byte	0x00, 0xf5, 0x21, 0x00


	//----- nvinfo : EIATTR_KPARAM_INFO
	.align		4
.L_21:
        /*0078*/ 	.byte	0x04, 0x17
        /*007a*/ 	.short	(.L_23 - .L_22)
.L_22:
        /*007c*/ 	.word	0x00000000
        /*0080*/ 	.short	0x0000
        /*0082*/ 	.short	0x0000
        /*0084*/ 	.byte	0x00, 0xf5, 0x21, 0x00


	//----- nvinfo : EIATTR_SPARSE_MMA_MASK
	.align		4
.L_23:
        /*0088*/ 	.byte	0x03, 0x50
        /*008a*/ 	.short	0x0000


	//----- nvinfo : EIATTR_MAXREG_COUNT
	.align		4
        /*008c*/ 	.byte	0x03, 0x1b
        /*008e*/ 	.short	0x00ff


	//----- nvinfo : EIATTR_MERCURY_ISA_VERSION
	.align		4
        /*0090*/ 	.byte	0x03, 0x5f
        /*0092*/ 	.short	0x0101


	//----- nvinfo : EIATTR_VRC_CTA_INIT_COUNT
	.align		4
        /*0094*/ 	.byte	0x02, 0x4a
	.zero		1
	.zero		1


	//----- nvinfo : EIATTR_EXIT_INSTR_OFFSETS
	.align		4
        /*0098*/ 	.byte	0x04, 0x1c
        /*009a*/ 	.short	(.L_25 - .L_24)


	//   ....[0]....
.L_24:
        /*009c*/ 	.word	0x00001040


	//----- nvinfo : EIATTR_CBANK_PARAM_SIZE
	.align		4
.L_25:
        /*00a0*/ 	.byte	0x03, 0x19
        /*00a2*/ 	.short	0x0038


	//----- nvinfo : EIATTR_PARAM_CBANK
	.align		4
        /*00a4*/ 	.byte	0x04, 0x0a
        /*00a6*/ 	.short	(.L_27 - .L_26)
	.align		4
.L_26:
        /*00a8*/ 	.word	index@(.nv.constant0._Z21cache_dedisperse_loopPfS_ffPKfiPKiS3_)
        /*00ac*/ 	.short	0x0380
        /*00ae*/ 	.short	0x0038


	//----- nvinfo : EIATTR_SW_WAR
	.align		4
.L_27:
        /*00b0*/ 	.byte	0x04, 0x36
        /*00b2*/ 	.short	(.L_29 - .L_28)
.L_28:
        /*00b4*/ 	.word	0x00000008
.L_29:


//--------------------- .nv.callgraph             --------------------------
	.section	.nv.callgraph,"",@"SHT_CUDA_CALLGRAPH"
	.align	4
	.sectionentsize	8
	.align		4
        /*0000*/ 	.word	0x00000000
	.align		4
        /*0004*/ 	.word	0xffffffff
	.align		4
        /*0008*/ 	.word	0x00000000
	.align		4
        /*000c*/ 	.word	0xfffffffe
	.align		4
        /*0010*/ 	.word	0x00000000
	.align		4
        /*0014*/ 	.word	0xfffffffd
	.align		4
        /*0018*/ 	.word	0x00000000
	.align		4
        /*001c*/ 	.word	0xfffffffc


//--------------------- .text._Z21cache_dedisperse_loopPfS_ffPKfiPKiS3_ --------------------------
	.section	.text._Z21cache_dedisperse_loopPfS_ffPKfiPKiS3_,"ax",@progbits
	.align	128
        .global         _Z21cache_dedisperse_loopPfS_ffPKfiPKiS3_
        .type           _Z21cache_dedisperse_loopPfS_ffPKfiPKiS3_,@function
        .size           _Z21cache_dedisperse_loopPfS_ffPKfiPKiS3_,(.L_x_4 - _Z21cache_dedisperse_loopPfS_ffPKfiPKiS3_)
        .other          _Z21cache_dedisperse_loopPfS_ffPKfiPKiS3_,@"STO_CUDA_ENTRY STV_DEFAULT"
_Z21cache_dedisperse_loopPfS_ffPKfiPKiS3_:
.text._Z21cache_dedisperse_loopPfS_ffPKfiPKiS3_:
[----:B------:R-:W-:Y:S08]  /*0000*/  LDC R1, c[0x0][0x37c] ;  /* 0x0000df00ff017b82 */ /* 0x000ff00000000800 */
[----:B------:R-:W0:Y:S01]  /*0010*/  LDC.64 R4, c[0x0][0x3b0] ;  /* 0x0000ec00ff047b82 */ /* 0x000e220000000a00 */
[----:B------:R-:W0:Y:S01]  /*0020*/  LDCU.64 UR8, c[0x0][0x358] ;  /* 0x00006b00ff0877ac */ /* 0x000e220008000a00 */
[----:B------:R-:W1:Y:S01]  /*0030*/  S2R R0, SR_CTAID.Y ;  /* 0x0000000000007919 */ /* 0x000e620000002600 */
[----:B------:R-:W1:Y:S05]  /*0040*/  S2R R7, SR_TID.Y ;  /* 0x0000000000077919 */ /* 0x000e6a0000002200 */
[----:B------:R-:W2:Y:S01]  /*0050*/  LDC.64 R8, c[0x0][0x390] ;  /* 0x0000e400ff087b82 */ /* 0x000ea20000000a00 */
[----:B0-----:R0:W3:Y:S01]  /*0060*/  LDG.E R4, desc[UR8][R4.64] ;  /* 0x0000000804047981 */ /* 0x0010e2000c1e1900 */
[----:B------:R-:W-:-:S02]  /*0070*/  CS2R R10, SRZ ;  /* 0x00000000000a7805 */ /* 0x000fc4000001ff00 */
[----:B------:R-:W-:Y:S02]  /*0080*/  CS2R R12, SRZ ;  /* 0x00000000000c7805 */ /* 0x000fe4000001ff00 */
[----:B------:R-:W-:Y:S01]  /*0090*/  CS2R R16, SRZ ;  /* 0x0000000000107805 */ /* 0x000fe2000001ff00 */
[----:B------:R-:W4:Y:S01]  /*00a0*/  S2R R3, SR_CTAID.X ;  /* 0x0000000000037919 */ /* 0x000f220000002500 */
[----:B------:R-:W-:Y:S02]  /*00b0*/  CS2R R18, SRZ ;  /* 0x0000000000127805 */ /* 0x000fe4000001ff00 */
[----:B------:R-:W-:Y:S01]  /*00c0*/  CS2R R20, SRZ ;  /* 0x0000000000147805 */ /* 0x000fe2000001ff00 */
[----:B------:R-:W4:Y:S01]  /*00d0*/  S2R R2, SR_TID.X ;  /* 0x0000000000027919 */ /* 0x000f220000002100 */
[----:B0-----:R-:W-:Y:S01]  /*00e0*/  HFMA2 R5, -RZ, RZ, 0, 0 ;  /* 0x00000000ff057431 */ /* 0x001fe200000001ff */
[----:B-1----:R-:W-:-:S04]  /*00f0*/  LEA R0, R0, R7, 0x1 ;  /* 0x0000000700007211 */ /* 0x002fc800078e08ff */
[----:B------:R-:W-:Y:S01]  /*0100*/  I2FP.F32.U32 R7, R0 ;  /* 0x0000000000077245 */ /* 0x000fe20000201000 */
[----:B----4-:R-:W-:-:S04]  /*0110*/  IMAD R3, R3, 0xe1, R2 ;  /* 0x000000e103037824 */ /* 0x010fc800078e0202 */
[----:B--2---:R-:W-:Y:S01]  /*0120*/  FFMA R2, R7, R9, R8 ;  /* 0x0000000907027223 */ /* 0x004fe20000000008 */
[----:B------:R-:W-:Y:S02]  /*0130*/  CS2R R8, SRZ ;  /* 0x0000000000087805 */ /* 0x000fe4000001ff00 */
[----:B------:R-:W-:Y:S02]  /*0140*/  CS2R R6, SRZ ;  /* 0x0000000000067805 */ /* 0x000fe4000001ff00 */
[----:B---3--:R-:W-:-:S13]  /*0150*/  R2UR UR5, R4 ;  /* 0x00000000040572ca */ /* 0x008fda00000e0000 */
[----:B------:R-:W-:-:S09]  /*0160*/  UISETP.GE.AND UP0, UPT, UR5, 0x1, UPT ;  /* 0x000000010500788c */ /* 0x000fd2000bf06270 */
[----:B------:R-:W-:Y:S05]  /*0170*/  BRA.U !UP0, `(.L_x_0) ;  /* 0x0000000908407547 */ /* 0x000fea000b800000 */
[----:B------:R-:W-:Y:S01]  /*0180*/  UISETP.NE.AND UP1, UPT, UR5, 0x1, UPT ;  /* 0x000000010500788c */ /* 0x000fe2000bf25270 */
[----:B------:R-:W-:Y:S01]  /*0190*/  MOV R10, RZ ;  /* 0x000000ff000a7202 */ /* 0x000fe20000000f00 */
[----:B------:R-:W-:-:S04]  /*01a0*/  ULOP3.LUT UR4, UR5, 0x1, URZ, 0xc0, !UPT ;  /* 0x0000000105047892 */ /* 0x000fc8000f8ec0ff */
[----:B------:R-:W-:-:S03]  /*01b0*/  UISETP.NE.U32.AND UP0, UPT, UR4, 0x1, UPT ;  /* 0x000000010400788c */ /* 0x000fc6000bf05070 */
[----:B------:R-:W-:Y:S01]  /*01c0*/  UMOV UR4, URZ ;  /* 0x000000ff00047c82 */ /* 0x000fe20008000000 */
[----:B------:R-:W-:Y:S07]  /*01d0*/  BRA.U !UP1, `(.L_x_1) ;  /* 0x0000000509787547 */ /* 0x000fee000b800000 */
[----:B------:R-:W0:Y:S01]  /*01e0*/  LDCU.64 UR6, c[0x0][0x398] ;  /* 0x00007300ff0677ac */ /* 0x000e220008000a00 */
[----:B------:R-:W-:Y:S01]  /*01f0*/  HFMA2 R5, -RZ, RZ, 0, 0 ;  /* 0x00000000ff057431 */ /* 0x000fe200000001ff */
[----:B------:R-:W-:Y:S02]  /*0200*/  CS2R R10, SRZ ;  /* 0x00000000000a7805 */ /* 0x000fe4000001ff00 */
[----:B------:R-:W-:Y:S01]  /*0210*/  MOV R4, R3 ;  /* 0x0000000300047202 */ /* 0x000fe20000000f00 */
[----:B------:R-:W-:Y:S01]  /*0220*/  ULOP3.LUT UR4, UR5, 0x7ffffffe, URZ, 0xc0, !UPT ;  /* 0x7ffffffe05047892 */ /* 0x000fe2000f8ec0ff */
[----:B------:R-:W-:Y:S02]  /*0230*/  CS2R R8, SRZ ;  /* 0x0000000000087805 */ /* 0x000fe4000001ff00 */
[----:B------:R-:W-:Y:S02]  /*0240*/  CS2R R6, SRZ ;  /* 0x0000000000067805 */ /* 0x000fe4000001ff00 */
[----:B------:R-:W-:-:S02]  /*0250*/  CS2R R12, SRZ ;  /* 0x00000000000c7805 */ /* 0x000fc4000001ff00 */
[----:B------:R-:W-:Y:S02]  /*0260*/  CS2R R16, SRZ ;  /* 0x0000000000107805 */ /* 0x000fe4000001ff00 */
[----:B------:R-:W-:Y:S02]  /*0270*/  CS2R R18, SRZ ;  /* 0x0000000000127805 */ /* 0x000fe4000001ff00 */
[----:B------:R-:W-:Y:S01]  /*0280*/  CS2R R20, SRZ ;  /* 0x0000000000147805 */ /* 0x000fe2000001ff00 */
[----:B0-----:R-:W-:-:S04]  /*0290*/  UIADD3 UR6, UP1, UPT, UR6, 0x4, URZ ;  /* 0x0000000406067890 */ /* 0x001fc8000ff3e0ff */
[----:B------:R-:W-:Y:S02]  /*02a0*/  UIADD3.X UR5, UPT, UPT, URZ, UR7, URZ, UP1, !UPT ;  /* 0x00000007ff057290 */ /* 0x000fe40008ffe4ff */
[----:B------:R-:W-:Y:S01]  /*02b0*/  MOV R14, UR6 ;  /* 0x00000006000e7c02 */ /* 0x000fe20008000f00 */
[----:B------:R-:W-:-:S03]  /*02c0*/  UIADD3 UR7, UPT, UPT, -UR4, URZ, URZ ;  /* 0x000000ff04077290 */ /* 0x000fc6000fffe1ff */
[----:B------:R-:W-:-:S09]  /*02d0*/  MOV R15, UR5 ;  /* 0x00000005000f7c02 */ /* 0x000fd20008000f00 */
.L_x_2:
[----:B------:R-:W2:Y:S01]  /*02e0*/  LDG.E R23, desc[UR8][R14.64+-0x4] ;  /* 0xfffffc080e177981 */ /* 0x000ea2000c1e1900 */
[----:B------:R-:W0:Y:S03]  /*02f0*/  LDC R25, c[0x0][0x3a0] ;  /* 0x0000e800ff197b82 */ /* 0x000e260000000800 */
[----:B------:R-:W3:Y:S01]  /*0300*/  LDG.E R29, desc[UR8][R14.64] ;  /* 0x000000080e1d7981 */ /* 0x000ee2000c1e1900 */
[----:B--2---:R-:W-:-:S04]  /*0310*/  FMUL R28, R2, R23 ;  /* 0x00000017021c7220 */ /* 0x004fc80000400000 */
[----:B------:R-:W1:Y:S01]  /*0320*/  LDC.64 R22, c[0x0][0x388] ;  /* 0x0000e200ff167b82 */ /* 0x000e620000000a00 */
[----:B---3--:R-:W-:Y:S01]  /*0330*/  FMUL R29, R2, R29 ;  /* 0x0000001d021d7220 */ /* 0x008fe20000400000 */
[----:B------:R-:W2:Y:S08]  /*0340*/  F2I.TRUNC.NTZ R27, R28 ;  /* 0x0000001c001b7305 */ /* 0x000eb0000020f100 */
[----:B------:R-:W0:Y:S01]  /*0350*/  F2I.TRUNC.NTZ R29, R29 ;  /* 0x0000001d001d7305 */ /* 0x000e22000020f100 */
[----:B--2---:R-:W-:-:S02]  /*0360*/  IADD3 R27, PT, PT, R27, R4, RZ ;  /* 0x000000041b1b7210 */ /* 0x004fc40007ffe0ff */
[----:B0-----:R-:W-:Y:S02]  /*0370*/  IADD3 R29, PT, PT, R4, R25, R29 ;  /* 0x00000019041d7210 */ /* 0x001fe40007ffe01d */
[----:B------:R-:W-:Y:S01]  /*0380*/  LEA R4, R25, R4, 0x1 ;  /* 0x0000000419047211 */ /* 0x000fe200078e08ff */
[----:B-1----:R-:W-:-:S05]  /*0390*/  IMAD.WIDE R24, R27, 0x4, R22 ;  /* 0x000000041b187825 */ /* 0x002fca00078e0216 */
[----:B------:R-:W2:Y:S04]  /*03a0*/  LDG.E R26, desc[UR8][R24.64] ;  /* 0x00000008181a7981 */ /* 0x000ea8000c1e1900 */
[----:B------:R-:W3:Y:S01]  /*03b0*/  LDG.E R27, desc[UR8][R24.64+0x3c] ;  /* 0x00003c08181b7981 */ /* 0x000ee2000c1e1900 */
[----:B------:R-:W-:-:S03]  /*03c0*/  IMAD.WIDE R22, R29, 0x4, R22 ;  /* 0x000000041d167825 */ /* 0x000fc600078e0216 */
[----:B------:R-:W4:Y:S04]  /*03d0*/  LDG.E R28, desc[UR8][R24.64+0x78] ;  /* 0x00007808181c7981 */ /* 0x000f28000c1e1900 */
[----:B------:R-:W5:Y:S01]  /*03e0*/  LDG.E R29, desc[UR8][R24.64+0xb4] ;  /* 0x0000b408181d7981 */ /* 0x000f62000c1e1900 */
[----:B--2---:R-:W-:-:S03]  /*03f0*/  FADD R21, R26, R21 ;  /* 0x000000151a157221 */ /* 0x004fc60000000000 */
[----:B------:R-:W2:Y:S01]  /*0400*/  LDG.E R26, desc[UR8][R24.64+0xf0] ;  /* 0x0000f008181a7981 */ /* 0x000ea2000c1e1900 */
[----:B---3--:R-:W-:-:S03]  /*0410*/  FADD R20, R27, R20 ;  /* 0x000000141b147221 */ /* 0x008fc60000000000 */
[----:B------:R-:W3:Y:S01]  /*0420*/  LDG.E R27, desc[UR8][R24.64+0x12c] ;  /* 0x00012c08181b7981 */ /* 0x000ee2000c1e1900 */
        /* <DEDUP_REMOVED lines=8> */
[----:B----4-:R-:W-:Y:S01]  /*04b0*/  FADD R19, R28, R19 ;  /* 0x000000131c137221 */ /* 0x010fe20000000000 */
[----:B-----5:R-:W-:Y:S02]  /*04c0*/  FADD R18, R29, R18 ;  /* 0x000000121d127221 */ /* 0x020fe40000000000 */
[----:B------:R-:W4:Y:S04]  /*04d0*/  LDG.E R29, desc[UR8][R24.64+0x168] ;  /* 0x00016808181d7981 */ /* 0x000f28000c1e1900 */
[----:B------:R-:W5:Y:S01]  /*04e0*/  LDG.E R28, desc[UR8][R24.64+0x1e0] ;  /* 0x0001e008181c7981 */ /* 0x000f62000c1e1900 */
[----:B--2---:R-:W-:-:S03]  /*04f0*/  FADD R9, R26, R9 ;  /* 0x000000091a097221 */ /* 0x004fc60000000000 */
[----:B------:R-:W2:Y:S01]  /*0500*/  LDG.E R26, desc[UR8][R22.64+0x78] ;  /* 0x00007808161a7981 */ /* 0x000ea2000c1e1900 */
[----:B---3--:R-:W-:-:S03]  /*0510*/  FADD R8, R27, R8 ;  /* 0x000000081b087221 */ /* 0x008fc60000000000 */
[----:B------:R-:W3:Y:S01]  /*0520*/  LDG.E R27, desc[UR8][R24.64+0x348] ;  /* 0x00034808181b7981 */ /* 0x000ee2000c1e1900 */
[----:B----4-:R-:W-:-:S03]  /*0530*/  FADD R13, R29, R13 ;  /* 0x0000000d1d0d7221 */ /* 0x010fc60000000000 */
[----:B------:R-:W4:Y:S01]  /*0540*/  LDG.E R29, desc[UR8][R24.64+0x258] ;  /* 0x00025808181d7981 */ /* 0x000f22000c1e1900 */
[----:B-----5:R-:W-:-:S03]  /*0550*/  FADD R11, R28, R11 ;  /* 0x0000000b1c0b7221 */ /* 0x020fc60000000000 */
[----:B------:R-:W5:Y:S04]  /*0560*/  LDG.E R28, desc[UR8][R24.64+0x294] ;  /* 0x00029408181c7981 */ /* 0x000f68000c1e1900 */
[----:B------:R-:W4:Y:S04]  /*0570*/  LDG.E R25, desc[UR8][R22.64+0x12c] ;  /* 0x00012c0816197981 */ /* 0x000f28000c1e1900 */
[----:B------:R-:W4:Y:S01]  /*0580*/  LDG.E R24, desc[UR8][R22.64+0x168] ;  /* 0x0001680816187981 */ /* 0x000f22000c1e1900 */
[----:B--2---:R-:W-:-:S03]  /*0590*/  FADD R19, R19, R26 ;  /* 0x0000001a13137221 */ /* 0x004fc60000000000 */
[----:B------:R-:W2:Y:S01]  /*05a0*/  LDG.E R26, desc[UR8][R22.64+0xf0] ;  /* 0x0000f008161a7981 */ /* 0x000ea2000c1e1900 */
[----:B---3--:R-:W-:-:S03]  /*05b0*/  FADD R10, R27, R10 ;  /* 0x0000000a1b0a7221 */ /* 0x008fc60000000000 */
[----:B------:R-:W3:Y:S01]  /*05c0*/  LDG.E R27, desc[UR8][R22.64+0xb4] ;  /* 0x0000b408161b7981 */ /* 0x000ee2000c1e1900 */
[----:B-----5:R-:W-:-:S03]  /*05d0*/  FADD R7, R28, R7 ;  /* 0x000000071c077221 */ /* 0x020fc60000000000 */
[----:B------:R-:W5:Y:S01]  /*05e0*/  LDG.E R28, desc[UR8][R22.64] ;  /* 0x00000008161c7981 */ /* 0x000f62000c1e1900 */
[----:B----4-:R-:W-:-:S03]  /*05f0*/  FADD R16, R16, R25 ;  /* 0x0000001910107221 */ /* 0x010fc60000000000 */
[----:B------:R-:W4:Y:S01]  /*0600*/  LDG.E R25, desc[UR8][R22.64+0x258] ;  /* 0x0002580816197981 */ /* 0x000f22000c1e1900 */
[----:B--2---:R-:W-:-:S03]  /*0610*/  FADD R17, R17, R26 ;  /* 0x0000001a11117221 */ /* 0x004fc60000000000 */
[----:B------:R-:W2:Y:S01]  /*0620*/  LDG.E R26, desc[UR8][R22.64+0x1e0] ;  /* 0x0001e008161a7981 */ /* 0x000ea2000c1e1900 */
[----:B---3--:R-:W-:-:S03]  /*0630*/  FADD R18, R18, R27 ;  /* 0x0000001b12127221 */ /* 0x008fc60000000000 */
[----:B------:R-:W3:Y:S01]  /*0640*/  LDG.E R27, desc[UR8][R22.64+0x1a4] ;  /* 0x0001a408161b7981 */ /* 0x000ee2000c1e1900 */
[----:B------:R-:W-:Y:S01]  /*0650*/  FADD R6, R29, R6 ;  /* 0x000000061d067221 */ /* 0x000fe20000000000 */
[----:B------:R-:W-:Y:S02]  /*0660*/  FADD R13, R13, R24 ;  /* 0x000000180d0d7221 */ /* 0x000fe40000000000 */
[----:B------:R-:W3:Y:S01]  /*0670*/  LDG.E R29, desc[UR8][R22.64+0x3c] ;  /* 0x00003c08161d7981 */ /* 0x000ee2000c1e1900 */
[----:B-----5:R-:W-:-:S03]  /*0680*/  FADD R21, R21, R28 ;  /* 0x0000001c15157221 */ /* 0x020fc60000000000 */
[----:B------:R-:W5:Y:S04]  /*0690*/  LDG.E R28, desc[UR8][R22.64+0x21c] ;  /* 0x00021c08161c7981 */ /* 0x000f68000c1e1900 */
[----:B------:R-:W5:Y:S01]  /*06a0*/  LDG.E R24, desc[UR8][R22.64+0x294] ;  /* 0x0002940816187981 */ /* 0x000f62000c1e1900 */
[----:B----4-:R-:W-:-:S03]  /*06b0*/  FADD R6, R6, R25 ;  /* 0x0000001906067221 */ /* 0x010fc60000000000 */
[----:B------:R-:W4:Y:S01]  /*06c0*/  LDG.E R25, desc[UR8][R22.64+0x2d0] ;  /* 0x0002d00816197981 */ /* 0x000f22000c1e1900 */
[----:B--2---:R-:W-:-:S03]  /*06d0*/  FADD R11, R11, R26 ;  /* 0x0000001a0b0b7221 */ /* 0x004fc60000000000 */
[----:B------:R-:W2:Y:S01]  /*06e0*/  LDG.E R26, desc[UR8][R22.64+0x30c] ;  /* 0x00030c08161a7981 */ /* 0x000ea2000c1e1900 */
[----:B---3--:R-:W-:-:S03]  /*06f0*/  FADD R12, R12, R27 ;  /* 0x0000001b0c0c7221 */ /* 0x008fc60000000000 */
[----:B------:R-:W3:Y:S01]  /*0700*/  LDG.E R27, desc[UR8][R22.64+0x348] ;  /* 0x00034808161b7981 */ /* 0x000ee2000c1e1900 */
[----:B------:R-:W-:-:S04]  /*0710*/  UIADD3 UR7, UPT, UPT, UR7, 0x2, URZ ;  /* 0x0000000207077890 */ /* 0x000fc8000fffe0ff */
[----:B------:R-:W-:Y:S01]  /*0720*/  UISETP.NE.AND UP1, UPT, UR7, URZ, UPT ;  /* 0x000000ff0700728c */ /* 0x000fe2000bf25270 */
[----:B------:R-:W-:Y:S01]  /*0730*/  IADD3 R14, P0, PT, R14, 0x8, RZ ;  /* 0x000000080e0e7810 */ /* 0x000fe20007f1e0ff */
[----:B------:R-:W-:Y:S01]  /*0740*/  FADD R20, R20, R29 ;  /* 0x0000001d14147221 */ /* 0x000fe20000000000 */
[----:B-----5:R-:W-:Y:S01]  /*0750*/  FADD R5, R5, R28 ;  /* 0x0000001c05057221 */ /* 0x020fe20000000000 */
[----:B------:R-:W-:Y:S01]  /*0760*/  FADD R7, R7, R24 ;  /* 0x0000001807077221 */ /* 0x000fe20000000000 */
[----:B------:R-:W-:Y:S01]  /*0770*/  IADD3.X R15, PT, PT, RZ, R15, RZ, P0, !PT ;  /* 0x0000000fff0f7210 */ /* 0x000fe200007fe4ff */
[----:B----4-:R-:W-:Y:S01]  /*0780*/  FADD R8, R8, R25 ;  /* 0x0000001908087221 */ /* 0x010fe20000000000 */
[----:B--2---:R-:W-:Y:S01]  /*0790*/  FADD R9, R9, R26 ;  /* 0x0000001a09097221 */ /* 0x004fe20000000000 */
[----:B---3--:R-:W-:Y:S01]  /*07a0*/  FADD R10, R10, R27 ;  /* 0x0000001b0a0a7221 */ /* 0x008fe20000000000 */
[----:B------:R-:W-:Y:S06]  /*07b0*/  BRA.U UP1, `(.L_x_2) ;  /* 0xfffffff901c87547 */ /* 0x000fec000b83ffff */
.L_x_1:
[----:B------:R-:W-:Y:S05]  /*07c0*/  BRA.U UP0, `(.L_x_0) ;  /* 0x0000000100ac7547 */ /* 0x000fea000b800000 */
[----:B------:R-:W0:Y:S01]  /*07d0*/  LDCU.64 UR6, c[0x0][0x398] ;  /* 0x00007300ff0677ac */ /* 0x000e220008000a00 */
[----:B------:R-:W1:Y:S01]  /*07e0*/  LDC.64 R22, c[0x0][0x388] ;  /* 0x0000e200ff167b82 */ /* 0x000e620000000a00 */
[----:B------:R-:W2:Y:S01]  /*07f0*/  LDCU UR5, c[0x0][0x3a0] ;  /* 0x00007400ff0577ac */ /* 0x000ea20008000800 */
[----:B0-----:R-:W-:-:S06]  /*0800*/  UIMAD.WIDE.U32 UR6, UR4, 0x4, UR6 ;  /* 0x00000004040678a5 */ /* 0x001fcc000f8e0006 */
[----:B------:R-:W-:Y:S02]  /*0810*/  MOV R15, UR7 ;  /* 0x00000007000f7c02 */ /* 0x000fe40008000f00 */
[----:B------:R-:W-:-:S05]  /*0820*/  MOV R14, UR6 ;  /* 0x00000006000e7c02 */ /* 0x000fca0008000f00 */
[----:B------:R-:W3:Y:S02]  /*0830*/  LDG.E R15, desc[UR8][R14.64] ;  /* 0x000000080e0f7981 */ /* 0x000ee4000c1e1900 */
[----:B---3--:R-:W-:Y:S01]  /*0840*/  FMUL R4, R2, R15 ;  /* 0x0000000f02047220 */ /* 0x008fe20000400000 */
[----:B--2---:R-:W-:-:S03]  /*0850*/  MOV R2, UR5 ;  /* 0x0000000500027c02 */ /* 0x004fc60008000f00 */
[----:B------:R-:W0:Y:S02]  /*0860*/  F2I.TRUNC.NTZ R25, R4 ;  /* 0x0000000400197305 */ /* 0x000e24000020f100 */
[----:B------:R-:W-:-:S05]  /*0870*/  IMAD R2, R2, UR4, R3 ;  /* 0x0000000402027c24 */ /* 0x000fca000f8e0203 */
[----:B0-----:R-:W-:-:S05]  /*0880*/  IADD3 R25, PT, PT, R2, R25, RZ ;  /* 0x0000001902197210 */ /* 0x001fca0007ffe0ff */
[----:B-1----:R-:W-:-:S05]  /*0890*/  IMAD.WIDE R22, R25, 0x4, R22 ;  /* 0x0000000419167825 */ /* 0x002fca00078e0216 */
[----:B------:R-:W2:Y:S04]  /*08a0*/  LDG.E R2, desc[UR8][R22.64] ;  /* 0x0000000816027981 */ /* 0x000ea8000c1e1900 */
[----:B------:R-:W3:Y:S04]  /*08b0*/  LDG.E R25, desc[UR8][R22.64+0x3c] ;  /* 0x00003c0816197981 */ /* 0x000ee8000c1e1900 */
[----:B------:R-:W4:Y:S04]  /*08c0*/  LDG.E R14, desc[UR8][R22.64+0x78] ;  /* 0x00007808160e7981 */ /* 0x000f28000c1e1900 */
[----:B------:R-:W5:Y:S04]  /*08d0*/  LDG.E R15, desc[UR8][R22.64+0xb4] ;  /* 0x0000b408160f7981 */ /* 0x000f68000c1e1900 */
[----:B------:R-:W5:Y:S04]  /*08e0*/  LDG.E R24, desc[UR8][R22.64+0xf0] ;  /* 0x0000f00816187981 */ /* 0x000f68000c1e1900 */
[----:B------:R-:W5:Y:S04]  /*08f0*/  LDG.E R27, desc[UR8][R22.64+0x12c] ;  /* 0x00012c08161b7981 */ /* 0x000f68000c1e1900 */
[----:B------:R-:W5:Y:S04]  /*0900*/  LDG.E R4, desc[UR8][R22.64+0x168] ;  /* 0x0001680816047981 */ /* 0x000f68000c1e1900 */
        /* <DEDUP_REMOVED lines=8> */
[----:B------:R-:W5:Y:S01]  /*0990*/  LDG.E R15, desc[UR8][R22.64+0x1a4] ;  /* 0x0001a408160f7981 */ /* 0x000f62000c1e1900 */
[----:B------:R-:W-:-:S03]  /*09a0*/  FADD R17, R17, R24 ;  /* 0x0000001811117221 */ /* 0x000fc60000000000 */
[----:B------:R-:W5:Y:S01]  /*09b0*/  LDG.E R24, desc[UR8][R22.64+0x30c] ;  /* 0x00030c0816187981 */ /* 0x000f62000c1e1900 */
[----:B------:R-:W-:-:S03]  /*09c0*/  FADD R16, R16, R27 ;  /* 0x0000001b10107221 */ /* 0x000fc60000000000 */
[----:B------:R-:W5:Y:S01]  /*09d0*/  LDG.E R27, desc[UR8][R22.64+0x2d0] ;  /* 0x0002d008161b7981 */ /* 0x000f62000c1e1900 */
[----:B------:R-:W-:-:S03]  /*09e0*/  FADD R13, R13, R4 ;  /* 0x000000040d0d7221 */ /* 0x000fc60000000000 */
[----:B------:R-:W5:Y:S01]  /*09f0*/  LDG.E R4, desc[UR8][R22.64+0x21c] ;  /* 0x00021c0816047981 */ /* 0x000f62000c1e1900 */
[----:B------:R-:W-:Y:S01]  /*0a00*/  FADD R10, R10, R29 ;  /* 0x0000001d0a0a7221 */ /* 0x000fe20000000000 */
[----:B--2---:R-:W-:Y:S01]  /*0a10*/  FADD R11, R11, R2 ;  /* 0x000000020b0b7221 */ /* 0x004fe20000000000 */
[----:B---3--:R-:W-:Y:S01]  /*0a20*/  FADD R6, R6, R25 ;  /* 0x0000001906067221 */ /* 0x008fe20000000000 */
[----:B----4-:R-:W-:Y:S01]  /*0a30*/  FADD R7, R7, R14 ;  /* 0x0000000e07077221 */ /* 0x010fe20000000000 */
[----:B-----5:R-:W-:Y:S01]  /*0a40*/  FADD R12, R12, R15 ;  /* 0x0000000f0c0c7221 */ /* 0x020fe20000000000 */
[----:B------:R-:W-:Y:S01]  /*0a50*/  FADD R9, R9, R24 ;  /* 0x0000001809097221 */ /* 0x000fe20000000000 */
[----:B------:R-:W-:Y:S01]  /*0a60*/  FADD R8, R8, R27 ;  /* 0x0000001b08087221 */ /* 0x000fe20000000000 */
[----:B------:R-:W-:-:S07]  /*0a70*/  FADD R5, R5, R4 ;  /* 0x0000000405057221 */ /* 0x000fce0000000000 */
.L_x_0:
[----:B------:R-:W0:Y:S01]  /*0a80*/  LDC.64 R24, c[0x0][0x3a8] ;  /* 0x0000ea00ff187b82 */ /* 0x000e220000000a00 */
[----:B------:R-:W1:Y:S07]  /*0a90*/  LDCU UR4, c[0x0][0x3a0] ;  /* 0x00007400ff0477ac */ /* 0x000e6e0008000800 */
[----:B------:R-:W2:Y:S01]  /*0aa0*/  LDC.64 R14, c[0x0][0x380] ;  /* 0x0000e000ff0e7b82 */ /* 0x000ea20000000a00 */
[----:B0-----:R-:W1:Y:S02]  /*0ab0*/  LDG.E R2, desc[UR8][R24.64] ;  /* 0x0000000818027981 */ /* 0x001e64000c1e1900 */
[----:B-1----:R-:W-:-:S05]  /*0ac0*/  IADD3 R2, PT, PT, -R2, UR4, RZ ;  /* 0x0000000402027c10 */ /* 0x002fca000fffe1ff */
[----:B------:R-:W-:-:S04]  /*0ad0*/  IMAD R23, R0, R2, R3 ;  /* 0x0000000200177224 */ /* 0x000fc800078e0203 */
[----:B--2---:R-:W-:-:S05]  /*0ae0*/  IMAD.WIDE.U32 R22, R23, 0x4, R14 ;  /* 0x0000000417167825 */ /* 0x004fca00078e000e */
[----:B------:R0:W-:Y:S04]  /*0af0*/  STG.E desc[UR8][R22.64], R21 ;  /* 0x0000001516007986 */ /* 0x0001e8000c101908 */
[----:B------:R-:W2:Y:S02]  /*0b00*/  LDG.E R2, desc[UR8][R24.64] ;  /* 0x0000000818027981 */ /* 0x000ea4000c1e1900 */
[----:B--2---:R-:W-:-:S05]  /*0b10*/  IADD3 R2, PT, PT, -R2, UR4, RZ ;  /* 0x0000000402027c10 */ /* 0x004fca000fffe1ff */
[----:B------:R-:W-:-:S05]  /*0b20*/  IMAD R2, R0, R2, R3 ;  /* 0x0000000200027224 */ /* 0x000fca00078e0203 */
[----:B------:R-:W-:-:S05]  /*0b30*/  IADD3 R27, PT, PT, R2, 0xf, RZ ;  /* 0x0000000f021b7810 */ /* 0x000fca0007ffe0ff */
[----:B------:R-:W-:-:S05]  /*0b40*/  IMAD.WIDE.U32 R26, R27, 0x4, R14 ;  /* 0x000000041b1a7825 */ /* 0x000fca00078e000e */
[----:B------:R1:W-:Y:S04]  /*0b50*/  STG.E desc[UR8][R26.64], R20 ;  /* 0x000000141a007986 */ /* 0x0003e8000c101908 */
[----:B------:R-:W2:Y:S02]  /*0b60*/  LDG.E R2, desc[UR8][R24.64] ;  /* 0x0000000818027981 */ /* 0x000ea4000c1e1900 */
[----:B--2---:R-:W-:-:S05]  /*0b70*/  IADD3 R2, PT, PT, -R2, UR4, RZ ;  /* 0x0000000402027c10 */ /* 0x004fca000fffe1ff */
[----:B------:R-:W-:-:S05]  /*0b80*/  IMAD R2, R0, R2, R3 ;  /* 0x0000000200027224 */ /* 0x000fca00078e0203 */
[----:B------:R-:W-:-:S05]  /*0b90*/  IADD3 R29, PT, PT, R2, 0x1e, RZ ;  /* 0x0000001e021d7810 */ /* 0x000fca0007ffe0ff */
[----:B0-----:R-:W-:-:S05]  /*0ba0*/  IMAD.WIDE.U32 R22, R29, 0x4, R14 ;  /* 0x000000041d167825 */ /* 0x001fca00078e000e */
[----:B------:R0:W-:Y:S04]  /*0bb0*/  STG.E desc[UR8][R22.64], R19 ;  /* 0x0000001316007986 */ /* 0x0001e8000c101908 */
[----:B------:R-:W2:Y:S02]  /*0bc0*/  LDG.E R2, desc[UR8][R24.64] ;  /* 0x0000000818027981 */ /* 0x000ea4000c1e1900 */
[----:B--2---:R-:W-:-:S05]  /*0bd0*/  IADD3 R2, PT, PT, -R2, UR4, RZ ;  /* 0x0000000402027c10 */ /* 0x004fca000fffe1ff */
[----:B------:R-:W-:-:S05]  /*0be0*/  IMAD R2, R0, R2, R3 ;  /* 0x0000000200027224 */ /* 0x000fca00078e0203 */
[----:B------:R-:W-:-:S05]  /*0bf0*/  IADD3 R21, PT, PT, R2, 0x2d, RZ ;  /* 0x0000002d02157810 */ /* 0x000fca0007ffe0ff */
[----:B-1----:R-:W-:-:S05]  /*0c00*/  IMAD.WIDE.U32 R20, R21, 0x4, R14 ;  /* 0x0000000415147825 */ /* 0x002fca00078e000e */
        /* <DEDUP_REMOVED lines=17> */
[----:B------:R-:W-:-:S05]  /*0d20*/  IMAD.WIDE.U32 R20, R21, 0x4, R14 ;  /* 0x0000000415147825 */ /* 0x000fca00078e000e */
[----:B------:R2:W-:Y:S04]  /*0d30*/  STG.E desc[UR8][R20.64], R13 ;  /* 0x0000000d14007986 */ /* 0x0005e8000c101908 */
[----:B------:R-:W3:Y:S02]  /*0d40*/  LDG.E R2, desc[UR8][R24.64] ;  /* 0x0000000818027981 */ /* 0x000ee4000c1e1900 */
[----:B---3--:R-:W-:-:S05]  /*0d50*/  IADD3 R2, PT, PT, -R2, UR4, RZ ;  /* 0x0000000402027c10 */ /* 0x008fca000fffe1ff */
[----:B------:R-:W-:-:S05]  /*0d60*/  IMAD R2, R0, R2, R3 ;  /* 0x0000000200027224 */ /* 0x000fca00078e0203 */
[----:B0-----:R-:W-:-:S05]  /*0d70*/  IADD3 R17, PT, PT, R2, 0x69, RZ ;  /* 0x0000006902117810 */ /* 0x001fca0007ffe0ff */
[----:B-1----:R-:W-:-:S05]  /*0d80*/  IMAD.WIDE.U32 R16, R17, 0x4, R14 ;  /* 0x0000000411107825 */ /* 0x002fca00078e000e */
[----:B------:R0:W-:Y:S04]  /*0d90*/  STG.E desc[UR8][R16.64], R12 ;  /* 0x0000000c10007986 */ /* 0x0001e8000c101908 */
[----:B------:R-:W3:Y:S02]  /*0da0*/  LDG.E R2, desc[UR8][R24.64] ;  /* 0x0000000818027981 */ /* 0x000ee4000c1e1900 */
[----:B---3--:R-:W-:-:S05]  /*0db0*/  IADD3 R2, PT, PT, -R2, UR4, RZ ;  /* 0x0000000402027c10 */ /* 0x008fca000fffe1ff */
[----:B------:R-:W-:-:S05]  /*0dc0*/  IMAD R2, R0, R2, R3 ;  /* 0x0000000200027224 */ /* 0x000fca00078e0203 */
[----:B------:R-:W-:-:S05]  /*0dd0*/  IADD3 R19, PT, PT, R2, 0x78, RZ ;  /* 0x0000007802137810 */ /* 0x000fca0007ffe0ff */
[----:B------:R-:W-:-:S05]  /*0de0*/  IMAD.WIDE.U32 R18, R19, 0x4, R14 ;  /* 0x0000000413127825 */ /* 0x000fca00078e000e */
[----:B------:R1:W-:Y:S04]  /*0df0*/  STG.E desc[UR8][R18.64], R11 ;  /* 0x0000000b12007986 */ /* 0x0003e8000c101908 */
[----:B------:R-:W3:Y:S02]  /*0e00*/  LDG.E R2, desc[UR8][R24.64] ;  /* 0x0000000818027981 */ /* 0x000ee4000c1e1900 */
[----:B---3--:R-:W-:-:S05]  /*0e10*/  IADD3 R2, PT, PT, -R2, UR4, RZ ;  /* 0x0000000402027c10 */ /* 0x008fca000fffe1ff */
[----:B------:R-:W-:-:S05]  /*0e20*/  IMAD R2, R0, R2, R3 ;  /* 0x0000000200027224 */ /* 0x000fca00078e0203 */
[----:B--2---:R-:W-:-:S05]  /*0e30*/  IADD3 R13, PT, PT, R2, 0x87, RZ ;  /* 0x00000087020d7810 */ /* 0x004fca0007ffe0ff */
[----:B0-----:R-:W-:-:S05]  /*0e40*/  IMAD.WIDE.U32 R12, R13, 0x4, R14 ;  /* 0x000000040d0c7825 */ /* 0x001fca00078e000e */
[----:B------:R0:W-:Y:S04]  /*0e50*/  STG.E desc[UR8][R12.64], R5 ;  /* 0x000000050c007986 */ /* 0x0001e8000c101908 */
[----:B------:R-:W2:Y:S02]  /*0e60*/  LDG.E R2, desc[UR8][R24.64] ;  /* 0x0000000818027981 */ /* 0x000ea4000c1e1900 */
[----:B--2---:R-:W-:-:S05]  /*0e70*/  IADD3 R2, PT, PT, -R2, UR4, RZ ;  /* 0x0000000402027c10 */ /* 0x004fca000fffe1ff */
[----:B------:R-:W-:-:S05]  /*0e80*/  IMAD R2, R0, R2, R3 ;  /* 0x0000000200027224 */ /* 0x000fca00078e0203 */
[----:B------:R-:W-:-:S05]  /*0e90*/  IADD3 R17, PT, PT, R2, 0x96, RZ ;  /* 0x0000009602117810 */ /* 0x000fca0007ffe0ff */
[----:B------:R-:W-:-:S05]  /*0ea0*/  IMAD.WIDE.U32 R16, R17, 0x4, R14 ;  /* 0x0000000411107825 */ /* 0x000fca00078e000e */
[----:B------:R-:W-:Y:S04]  /*0eb0*/  STG.E desc[UR8][R16.64], R6 ;  /* 0x0000000610007986 */ /* 0x000fe8000c101908 */
[----:B------:R-:W2:Y:S02]  /*0ec0*/  LDG.E R2, desc[UR8][R24.64] ;  /* 0x0000000818027981 */ /* 0x000ea4000c1e1900 */
[----:B--2---:R-:W-:-:S05]  /*0ed0*/  IADD3 R2, PT, PT, -R2, UR4, RZ ;  /* 0x0000000402027c10 */ /* 0x004fca000fffe1ff */
[----:B------:R-:W-:-:S05]  /*0ee0*/  IMAD R2, R0, R2, R3 ;  /* 0x0000000200027224 */ /* 0x000fca00078e0203 */
[----:B-1----:R-:W-:-:S05]  /*0ef0*/  IADD3 R11, PT, PT, R2, 0xa5, RZ ;  /* 0x000000a5020b7810 */ /* 0x002fca0007ffe0ff */
        /* <DEDUP_REMOVED lines=11> */
[----:B------:R-:W-:-:S05]  /*0fb0*/  IADD3 R11, PT, PT, R2, 0xc3, RZ ;  /* 0x000000c3020b7810 */ /* 0x000fca0007ffe0ff */
[----:B0-----:R-:W-:-:S05]  /*0fc0*/  IMAD.WIDE.U32 R4, R11, 0x4, R14 ;  /* 0x000000040b047825 */ /* 0x001fca00078e000e */
[----:B------:R-:W-:Y:S04]  /*0fd0*/  STG.E desc[UR8][R4.64], R9 ;  /* 0x0000000904007986 */ /* 0x000fe8000c101908 */
[----:B------:R-:W2:Y:S02]  /*0fe0*/  LDG.E R2, desc[UR8][R24.64] ;  /* 0x0000000818027981 */ /* 0x000ea4000c1e1900 */
[----:B--2---:R-:W-:-:S05]  /*0ff0*/  IADD3 R2, PT, PT, -R2, UR4, RZ ;  /* 0x0000000402027c10 */ /* 0x004fca000fffe1ff */
[----:B------:R-:W-:-:S05]  /*1000*/  IMAD R2, R0, R2, R3 ;  /* 0x0000000200027224 */ /* 0x000fca00078e0203 */
[----:B------:R-:W-:-:S05]  /*1010*/  IADD3 R3, PT, PT, R2, 0xd2, RZ ;  /* 0x000000d202037810 */ /* 0x000fca0007ffe0ff */
[----:B------:R-:W-:-:S05]  /*1020*/  IMAD.WIDE.U32 R14, R3, 0x4, R14 ;  /* 0x00000004030e7825 */ /* 0x000fca00078e000e */
[----:B------:R-:W-:Y:S01]  /*1030*/  STG.E desc[UR8][R14.64], R10 ;  /* 0x0000000a0e007986 */ /* 0x000fe2000c101908 */
[----:B------:R-:W-:Y:S05]  /*1040*/  EXIT ;  /* 0x000000000000794d */ /* 0x000fea0003800000 */
.L_x_3:
[----:B------:R-:W-:-:S00]  /*1050*/  BRA `(.L_x_3) ;  /* 0xfffffffc00fc7947 */ /* 0x000fc0000383ffff */
[----:B------:R-:W-:-:S00]  /*1060*/  NOP ;  /* 0x0000000000007918 */ /* 0x000fc00000000000 */
        /* <DEDUP_REMOVED lines=9> */
.L_x_4:


//--------------------- .nv.shared.reserved.0     --------------------------
	.section	.nv.shared.reserved.0,"aw",@nobits
	.weak		__nv_reservedSMEM_offset_0_alias
	.size		__nv_reservedSMEM_offset_0_alias, 0, 64
	.other		__nv_reservedSMEM_offset_0_alias,@"STO_CUDA_RESERVED_SHARED STV_DEFAULT"
__nv_reservedSMEM_offset_0_alias:
	.zero		0
	.zero		64


//--------------------- .nv.constant0._Z21cache_dedisperse_loopPfS_ffPKfiPKiS3_ --------------------------
	.section	.nv.constant0._Z21cache_dedisperse_loopPfS_ffPKfiPKiS3_,"a",@progbits
	.sectionflags	@""
	.align	4
.nv.constant0._Z21cache_dedisperse_loopPfS_ffPKfiPKiS3_:
	.zero		952


//--------------------- SYMBOLS --------------------------

	.type		.nv.reservedSmem.offset0,@object
	.size		.nv.reservedSmem.offset0,0x4
